//
// Generated by NVIDIA NVVM Compiler
//
// Compiler Build ID: CL-36424714
// Cuda compilation tools, release 13.0, V13.0.88
// Based on NVVM 20.0.0
//

.version 9.0
.target sm_100
.address_size 64

	// .globl	_Z15rmsnorm_forwardPKfPfS0_f
.global .align 4 .f32 global_sum_sq;
// _ZZ14blockReduceSumfE6shared has been demoted
// _ZZ15rmsnorm_forwardPKfPfS0_fE3rms has been demoted

.visible .entry _Z15rmsnorm_forwardPKfPfS0_f(
	.param .u64 .ptr .align 1 _Z15rmsnorm_forwardPKfPfS0_f_param_0,
	.param .u64 .ptr .align 1 _Z15rmsnorm_forwardPKfPfS0_f_param_1,
	.param .u64 .ptr .align 1 _Z15rmsnorm_forwardPKfPfS0_f_param_2,
	.param .f32 _Z15rmsnorm_forwardPKfPfS0_f_param_3
)
{
	.reg .pred 	%p<13>;
	.reg .b32 	%r<10>;
	.reg .b32 	%f<40>;
	.reg .b64 	%rd<12>;
	// demoted variable
	.shared .align 4 .b8 _ZZ14blockReduceSumfE6shared[1024];
	// demoted variable
	.shared .align 4 .f32 _ZZ15rmsnorm_forwardPKfPfS0_fE3rms;
	ld.param.u64 	%rd1, [_Z15rmsnorm_forwardPKfPfS0_f_param_0];
	ld.param.u64 	%rd2, [_Z15rmsnorm_forwardPKfPfS0_f_param_1];
	ld.param.u64 	%rd3, [_Z15rmsnorm_forwardPKfPfS0_f_param_2];
	ld.param.f32 	%f3, [_Z15rmsnorm_forwardPKfPfS0_f_param_3];
	mov.u32 	%r1, %tid.x;
	mov.u32 	%r2, %ctaid.x;
	mov.u32 	%r5, %ntid.x;
	mad.lo.s32 	%r3, %r2, %r5, %r1;
	setp.gt.s32 	%p1, %r3, 4095;
	mov.f32 	%f39, 0f00000000;
	@%p1 bra 	$L__BB0_2;
	cvta.to.global.u64 	%rd4, %rd1;
	mul.wide.s32 	%rd5, %r3, 4;
	add.s64 	%rd6, %rd4, %rd5;
	ld.global.nc.f32 	%f39, [%rd6];
$L__BB0_2:
	mul.f32 	%f5, %f39, %f39;
	shl.b32 	%r6, %r1, 2;
	mov.u32 	%r7, _ZZ14blockReduceSumfE6shared;
	add.s32 	%r4, %r7, %r6;
	st.shared.f32 	[%r4], %f5;
	bar.sync 	0;
	setp.gt.u32 	%p2, %r1, 127;
	@%p2 bra 	$L__BB0_4;
	ld.shared.f32 	%f6, [%r4+512];
	ld.shared.f32 	%f7, [%r4];
	add.f32 	%f8, %f6, %f7;
	st.shared.f32 	[%r4], %f8;
$L__BB0_4:
	bar.sync 	0;
	setp.gt.u32 	%p3, %r1, 63;
	@%p3 bra 	$L__BB0_6;
	ld.shared.f32 	%f9, [%r4+256];
	ld.shared.f32 	%f10, [%r4];
	add.f32 	%f11, %f9, %f10;
	st.shared.f32 	[%r4], %f11;
$L__BB0_6:
	bar.sync 	0;
	setp.gt.u32 	%p4, %r1, 31;
	@%p4 bra 	$L__BB0_8;
	ld.shared.f32 	%f12, [%r4+128];
	ld.shared.f32 	%f13, [%r4];
	add.f32 	%f14, %f12, %f13;
	st.shared.f32 	[%r4], %f14;
$L__BB0_8:
	bar.sync 	0;
	setp.gt.u32 	%p5, %r1, 15;
	@%p5 bra 	$L__BB0_10;
	ld.shared.f32 	%f15, [%r4+64];
	ld.shared.f32 	%f16, [%r4];
	add.f32 	%f17, %f15, %f16;
	st.shared.f32 	[%r4], %f17;
$L__BB0_10:
	bar.sync 	0;
	setp.gt.u32 	%p6, %r1, 7;
	@%p6 bra 	$L__BB0_12;
	ld.shared.f32 	%f18, [%r4+32];
	ld.shared.f32 	%f19, [%r4];
	add.f32 	%f20, %f18, %f19;
	st.shared.f32 	[%r4], %f20;
$L__BB0_12:
	bar.sync 	0;
	setp.gt.u32 	%p7, %r1, 3;
	@%p7 bra 	$L__BB0_14;
	ld.shared.f32 	%f21, [%r4+16];
	ld.shared.f32 	%f22, [%r4];
	add.f32 	%f23, %f21, %f22;
	st.shared.f32 	[%r4], %f23;
$L__BB0_14:
	bar.sync 	0;
	setp.gt.u32 	%p8, %r1, 1;
	@%p8 bra 	$L__BB0_16;
	ld.shared.f32 	%f24, [%r4+8];
	ld.shared.f32 	%f25, [%r4];
	add.f32 	%f26, %f24, %f25;
	st.shared.f32 	[%r4], %f26;
$L__BB0_16:
	bar.sync 	0;
	setp.ne.s32 	%p9, %r1, 0;
	@%p9 bra 	$L__BB0_18;
	ld.shared.f32 	%f27, [_ZZ14blockReduceSumfE6shared+4];
	ld.shared.f32 	%f28, [%r4];
	add.f32 	%f29, %f27, %f28;
	st.shared.f32 	[%r4], %f29;
$L__BB0_18:
	setp.ne.s32 	%p10, %r1, 0;
	bar.sync 	0;
	@%p10 bra 	$L__BB0_20;
	ld.shared.f32 	%f30, [_ZZ14blockReduceSumfE6shared];
	atom.global.add.f32 	%f31, [global_sum_sq], %f30;
$L__BB0_20:
	bar.sync 	0;
	or.b32  	%r8, %r1, %r2;
	setp.ne.s32 	%p11, %r8, 0;
	@%p11 bra 	$L__BB0_22;
	ld.global.f32 	%f32, [global_sum_sq];
	fma.rn.f32 	%f33, %f32, 0f39800000, %f3;
	sqrt.rn.f32 	%f34, %f33;
	st.shared.f32 	[_ZZ15rmsnorm_forwardPKfPfS0_fE3rms], %f34;
	mov.b32 	%r9, 0;
	st.global.u32 	[global_sum_sq], %r9;
$L__BB0_22:
	setp.gt.s32 	%p12, %r3, 4095;
	bar.sync 	0;
	@%p12 bra 	$L__BB0_24;
	ld.shared.f32 	%f35, [_ZZ15rmsnorm_forwardPKfPfS0_fE3rms];
	div.rn.f32 	%f36, %f39, %f35;
	cvta.to.global.u64 	%rd7, %rd3;
	mul.wide.s32 	%rd8, %r3, 4;
	add.s64 	%rd9, %rd7, %rd8;
	ld.global.nc.f32 	%f37, [%rd9];
	mul.f32 	%f38, %f36, %f37;
	cvta.to.global.u64 	%rd10, %rd2;
	add.s64 	%rd11, %rd10, %rd8;
	st.global.f32 	[%rd11], %f38;
$L__BB0_24:
	ret;

}


// ===== COMPILED SASS (sm_100) =====

	.target	sm_100

	.elftype	@"ET_EXEC"


//--------------------- .note.nv.tkinfo           --------------------------
	.section	.note.nv.tkinfo,"",@"SHT_NOTE"
	.sectionflags	@"SHF_NOTE_NV_TKINFO"
	.tkinfo
        /*0018*/ 	.word	0x00000002
        /*0030*/ 	.string	""
        /*0030*/ 	.string	"ptxas"
        /*0030*/ 	.string	"Cuda compilation tools, release 13.0, V13.0.88"
        /*0030*/ 	.string	"Build cuda_13.0.r13.0/compiler.36424714_0"
        /*0030*/ 	.string	"-arch sm_100 -m 64 "



//--------------------- .note.nv.cuinfo           --------------------------
	.section	.note.nv.cuinfo,"",@"SHT_NOTE"
	.sectionflags	@"SHF_NOTE_NV_CUINFO"
        /*0018*/ 	.short	0x0002
        /*001a*/ 	.short	0x0064
        /*001c*/ 	.short	0x0082
	.zero		2


//--------------------- .nv.info                  --------------------------
	.section	.nv.info,"",@"SHT_CUDA_INFO"
	.align	4


	//----- nvinfo : EIATTR_REGCOUNT
	.align		4
        /*0000*/ 	.byte	0x04, 0x2f
        /*0002*/ 	.short	(.L_2 - .L_1)
	.align		4
.L_1:
        /*0004*/ 	.word	index@(_Z15rmsnorm_forwardPKfPfS0_f)
        /*0008*/ 	.word	0x00000010


	//----- nvinfo : EIATTR_FRAME_SIZE
	.align		4
.L_2:
        /*000c*/ 	.byte	0x04, 0x11
        /*000e*/ 	.short	(.L_4 - .L_3)
	.align		4
.L_3:
        /*0010*/ 	.word	index@($__internal_1_$__cuda_sm3x_div_rn_noftz_f32_slowpath)
        /*0014*/ 	.word	0x00000000


	//----- nvinfo : EIATTR_FRAME_SIZE
	.align		4
.L_4:
        /*0018*/ 	.byte	0x04, 0x11
        /*001a*/ 	.short	(.L_6 - .L_5)
	.align		4
.L_5:
        /*001c*/ 	.word	index@($__internal_0_$__cuda_sm20_sqrt_rn_f32_slowpath)
        /*0020*/ 	.word	0x00000000


	//----- nvinfo : EIATTR_FRAME_SIZE
	.align		4
.L_6:
        /*0024*/ 	.byte	0x04, 0x11
        /*0026*/ 	.short	(.L_8 - .L_7)
	.align		4
.L_7:
        /*0028*/ 	.word	index@(_Z15rmsnorm_forwardPKfPfS0_f)
        /*002c*/ 	.word	0x00000000


	//----- nvinfo : EIATTR_MIN_STACK_SIZE
	.align		4
.L_8:
        /*0030*/ 	.byte	0x04, 0x12
        /*0032*/ 	.short	(.L_10 - .L_9)
	.align		4
.L_9:
        /*0034*/ 	.word	index@(_Z15rmsnorm_forwardPKfPfS0_f)
        /*0038*/ 	.word	0x00000000
.L_10:


//--------------------- .nv.compat                --------------------------
	.section	.nv.compat,"",@"SHT_CUDA_COMPAT_INFO"
	.align	4
        /*0000*/ 	.byte	0x02, 0x09, 0x00, 0x00, 0x02, 0x02, 0x01, 0x00, 0x02, 0x05, 0x05, 0x00, 0x03, 0x07, 0x01, 0x01
        /*0010*/ 	.byte	0x02, 0x03, 0x00, 0x00, 0x02, 0x06, 0x01, 0x00, 0x04, 0x0b, 0x08, 0x00, 0x01, 0x00, 0x00, 0x00
        /*0020*/ 	.byte	0x00, 0x00, 0x00, 0x00


//--------------------- .nv.info._Z15rmsnorm_forwardPKfPfS0_f --------------------------
	.section	.nv.info._Z15rmsnorm_forwardPKfPfS0_f,"",@"SHT_CUDA_INFO"
	.sectionflags	@""
	.align	4


	//----- nvinfo : EIATTR_CUDA_API_VERSION
	.align		4
        /*0000*/ 	.byte	0x04, 0x37
        /*0002*/ 	.short	(.L_12 - .L_11)
.L_11:
        /*0004*/ 	.word	0x00000082


	//----- nvinfo : EIATTR_KPARAM_INFO
	.align		4
.L_12:
        /*0008*/ 	.byte	0x04, 0x17
        /*000a*/ 	.short	(.L_14 - .L_13)
.L_13:
        /*000c*/ 	.word	0x00000000
        /*0010*/ 	.short	0x0003
        /*0012*/ 	.short	0x0018
        /*0014*/ 	.byte	0x00, 0xf0, 0x11, 0x00


	//----- nvinfo : EIATTR_KPARAM_INFO
	.align		4
.L_14:
        /*0018*/ 	.byte	0x04, 0x17
        /*001a*/ 	.short	(.L_16 - .L_15)
.L_15:
        /*001c*/ 	.word	0x00000000
        /*0020*/ 	.short	0x0002
        /*0022*/ 	.short	0x0010
        /*0024*/ 	.byte	0x00, 0xf5, 0x21, 0x00


	//----- nvinfo : EIATTR_KPARAM_INFO
	.align		4
.L_16:
        /*0028*/ 	.byte	0x04, 0x17
        /*002a*/ 	.short	(.L_18 - .L_17)
.L_17:
        /*002c*/ 	.word	0x00000000
        /*0030*/ 	.short	0x0001
        /*0032*/ 	.short	0x0008
        /*0034*/ 	.byte	0x00, 0xf5, 0x21, 0x00


	//----- nvinfo : EIATTR_KPARAM_INFO
	.align		4
.L_18:
        /*0038*/ 	.byte	0x04, 0x17
        /*003a*/ 	.short	(.L_20 - .L_19)
.L_19:
        /*003c*/ 	.word	0x00000000
        /*0040*/ 	.short	0x0000
        /*0042*/ 	.short	0x0000
        /*0044*/ 	.byte	0x00, 0xf5, 0x21, 0x00


	//----- nvinfo : EIATTR_SPARSE_MMA_MASK
	.align		4
.L_20:
        /*0048*/ 	.byte	0x03, 0x50
        /*004a*/ 	.short	0x0000


	//----- nvinfo : EIATTR_MAXREG_COUNT
	.align		4
        /*004c*/ 	.byte	0x03, 0x1b
        /*004e*/ 	.short	0x00ff


	//----- nvinfo : EIATTR_NUM_BARRIERS
	.align		4
        /*0050*/ 	.byte	0x02, 0x4c
        /*0052*/ 	.byte	0x01
	.zero		1


	//----- nvinfo : EIATTR_MERCURY_ISA_VERSION
	.align		4
        /*0054*/ 	.byte	0x03, 0x5f
        /*0056*/ 	.short	0x0101


	//----- nvinfo : EIATTR_VRC_CTA_INIT_COUNT
	.align		4
        /*0058*/ 	.byte	0x02, 0x4a
	.zero		1
	.zero		1


	//----- nvinfo : EIATTR_EXIT_INSTR_OFFSETS
	.align		4
        /*005c*/ 	.byte	0x04, 0x1c
        /*005e*/ 	.short	(.L_22 - .L_21)


	//   ....[0]....
.L_21:
        /*0060*/ 	.word	0x00000660


	//   ....[1]....
        /*0064*/ 	.word	0x000007b0


	//----- nvinfo : EIATTR_CRS_STACK_SIZE
	.align		4
.L_22:
        /*0068*/ 	.byte	0x04, 0x1e
        /*006a*/ 	.short	(.L_24 - .L_23)
.L_23:
        /*006c*/ 	.word	0x00000000


	//----- nvinfo : EIATTR_CBANK_PARAM_SIZE
	.align		4
.L_24:
        /*0070*/ 	.byte	0x03, 0x19
        /*0072*/ 	.short	0x001c


	//----- nvinfo : EIATTR_PARAM_CBANK
	.align		4
        /*0074*/ 	.byte	0x04, 0x0a
        /*0076*/ 	.short	(.L_26 - .L_25)
	.align		4
.L_25:
        /*0078*/ 	.word	index@(.nv.constant0._Z15rmsnorm_forwardPKfPfS0_f)
        /*007c*/ 	.short	0x0380
        /*007e*/ 	.short	0x001c


	//----- nvinfo : EIATTR_SW_WAR
	.align		4
.L_26:
        /*0080*/ 	.byte	0x04, 0x36
        /*0082*/ 	.short	(.L_28 - .L_27)
.L_27:
        /*0084*/ 	.word	0x00000008
.L_28:


//--------------------- .nv.callgraph             --------------------------
	.section	.nv.callgraph,"",@"SHT_CUDA_CALLGRAPH"
	.align	4
	.sectionentsize	8
	.align		4
        /*0000*/ 	.word	0x00000000
	.align		4
        /*0004*/ 	.word	0xffffffff
	.align		4
        /*0008*/ 	.word	0x00000000
	.align		4
        /*000c*/ 	.word	0xfffffffe
	.align		4
        /*0010*/ 	.word	0x00000000
	.align		4
        /*0014*/ 	.word	0xfffffffd
	.align		4
        /*0018*/ 	.word	0x00000000
	.align		4
        /*001c*/ 	.word	0xfffffffc


//--------------------- .nv.constant4             --------------------------
	.section	.nv.constant4,"a",@progbits
	.align	8
	.align		8
.nv.constant4:
        /*0000*/ 	.dword	global_sum_sq


//--------------------- .text._Z15rmsnorm_forwardPKfPfS0_f --------------------------
	.section	.text._Z15rmsnorm_forwardPKfPfS0_f,"ax",@progbits
	.align	128
        .global         _Z15rmsnorm_forwardPKfPfS0_f
        .type           _Z15rmsnorm_forwardPKfPfS0_f,@function
        .size           _Z15rmsnorm_forwardPKfPfS0_f,(.L_x_22 - _Z15rmsnorm_forwardPKfPfS0_f)
        .other          _Z15rmsnorm_forwardPKfPfS0_f,@"STO_CUDA_ENTRY STV_DEFAULT"
_Z15rmsnorm_forwardPKfPfS0_f:
.text._Z15rmsnorm_forwardPKfPfS0_f:
[----:B------:R-:W-:Y:S01]  /*0000*/  LDC R1, c[0x0][0x37c] ;  /* 0x0000df00ff017b82 */ /* 0x000fe20000000800 */
[----:B------:R-:W0:Y:S07]  /*0010*/  S2R R0, SR_TID.X ;  /* 0x0000000000007919 */ /* 0x000e2e0000002100 */
[----:B------:R-:W0:Y:S01]  /*0020*/  S2UR UR8, SR_CTAID.X ;  /* 0x00000000000879c3 */ /* 0x000e220000002500 */
[----:B------:R-:W1:Y:S07]  /*0030*/  LDCU.64 UR6, c[0x0][0x358] ;  /* 0x00006b00ff0677ac */ /* 0x000e6e0008000a00 */
[----:B------:R-:W0:Y:S02]  /*0040*/  LDC R3, c[0x0][0x360] ;  /* 0x0000d800ff037b82 */ /* 0x000e240000000800 */
[----:B0-----:R-:W-:-:S02]  /*0050*/  IMAD R2, R3, UR8, R0 ;  /* 0x0000000803027c24 */ /* 0x001fc4000f8e0200 */
[----:B------:R-:W-:-:S03]  /*0060*/  IMAD.MOV.U32 R3, RZ, RZ, RZ ;  /* 0x000000ffff037224 */ /* 0x000fc600078e00ff */
[----:B------:R-:W-:-:S13]  /*0070*/  ISETP.GT.AND P0, PT, R2, 0xfff, PT ;  /* 0x00000fff0200780c */ /* 0x000fda0003f04270 */
[----:B------:R-:W0:Y:S02]  /*0080*/  @!P0 LDC.64 R6, c[0x0][0x380] ;  /* 0x0000e000ff068b82 */ /* 0x000e240000000a00 */
[----:B0-----:R-:W-:-:S05]  /*0090*/  @!P0 IMAD.WIDE R6, R2, 0x4, R6 ;  /* 0x0000000402068825 */ /* 0x001fca00078e0206 */
[----:B-1----:R-:W2:Y:S01]  /*00a0*/  @!P0 LDG.E.CONSTANT R3, desc[UR6][R6.64] ;  /* 0x0000000606038981 */ /* 0x002ea2000c1e9900 */
[----:B------:R-:W0:Y:S01]  /*00b0*/  S2UR UR5, SR_CgaCtaId ;  /* 0x00000000000579c3 */ /* 0x000e220000008800 */
[----:B------:R-:W-:Y:S01]  /*00c0*/  UMOV UR4, 0x400 ;  /* 0x0000040000047882 */ /* 0x000fe20000000000 */
[C---:B------:R-:W-:Y:S01]  /*00d0*/  ISETP.GT.U32.AND P0, PT, R0.reuse, 0x7f, PT ;  /* 0x0000007f0000780c */ /* 0x040fe20003f04070 */
[----:B------:R-:W-:Y:S01]  /*00e0*/  BSSY.RECONVERGENT B0, `(.L_x_0) ;  /* 0x000003a000007945 */ /* 0x000fe20003800200 */
[----:B------:R-:W-:Y:S01]  /*00f0*/  ISETP.GT.U32.AND P1, PT, R0, 0x3f, PT ;  /* 0x0000003f0000780c */ /* 0x000fe20003f24070 */
[----:B0-----:R-:W-:-:S06]  /*0100*/  ULEA UR4, UR5, UR4, 0x18 ;  /* 0x0000000405047291 */ /* 0x001fcc000f8ec0ff */
[----:B------:R-:W-:-:S04]  /*0110*/  IMAD.U32 R5, RZ, RZ, UR4 ;  /* 0x00000004ff057e24 */ /* 0x000fc8000f8e00ff */
[----:B------:R-:W-:Y:S02]  /*0120*/  IMAD R4, R0, 0x4, R5 ;  /* 0x0000000400047824 */ /* 0x000fe400078e0205 */
[----:B--2---:R-:W-:-:S05]  /*0130*/  FMUL R9, R3, R3 ;  /* 0x0000000303097220 */ /* 0x004fca0000400000 */
[----:B------:R-:W-:Y:S01]  /*0140*/  STS [R4], R9 ;  /* 0x0000000904007388 */ /* 0x000fe20000000800 */
[----:B------:R-:W-:Y:S06]  /*0150*/  BAR.SYNC.DEFER_BLOCKING 0x0 ;  /* 0x0000000000007b1d */ /* 0x000fec0000010000 */
[----:B------:R-:W-:Y:S04]  /*0160*/  @!P0 LDS R8, [R4+0x200] ;  /* 0x0002000004088984 */ /* 0x000fe80000000800 */
[----:B------:R-:W0:Y:S02]  /*0170*/  @!P0 LDS R7, [R4] ;  /* 0x0000000004078984 */ /* 0x000e240000000800 */
[----:B0-----:R-:W-:-:S05]  /*0180*/  @!P0 FADD R7, R8, R7 ;  /* 0x0000000708078221 */ /* 0x001fca0000000000 */
[----:B------:R-:W-:Y:S01]  /*0190*/  @!P0 STS [R4], R7 ;  /* 0x0000000704008388 */ /* 0x000fe20000000800 */
[----:B------:R-:W-:Y:S01]  /*01a0*/  BAR.SYNC.DEFER_BLOCKING 0x0 ;  /* 0x0000000000007b1d */ /* 0x000fe20000010000 */
[----:B------:R-:W-:-:S05]  /*01b0*/  ISETP.GT.U32.AND P0, PT, R0, 0x1f, PT ;  /* 0x0000001f0000780c */ /* 0x000fca0003f04070 */
        /* <DEDUP_REMOVED lines=29> */
[----:B------:R-:W-:-:S05]  /*0390*/  ISETP.NE.AND P1, PT, R0, RZ, PT ;  /* 0x000000ff0000720c */ /* 0x000fca0003f25270 */
[----:B------:R-:W-:Y:S04]  /*03a0*/  @!P0 LDS R6, [R4+0x8] ;  /* 0x0000080004068984 */ /* 0x000fe80000000800 */
[----:B------:R-:W0:Y:S02]  /*03b0*/  @!P0 LDS R7, [R4] ;  /* 0x0000000004078984 */ /* 0x000e240000000800 */
[----:B0-----:R-:W-:-:S05]  /*03c0*/  @!P0 FADD R7, R6, R7 ;  /* 0x0000000706078221 */ /* 0x001fca0000000000 */
[----:B------:R-:W-:Y:S01]  /*03d0*/  @!P0 STS [R4], R7 ;  /* 0x0000000704008388 */ /* 0x000fe20000000800 */
[----:B------:R-:W-:Y:S06]  /*03e0*/  BAR.SYNC.DEFER_BLOCKING 0x0 ;  /* 0x0000000000007b1d */ /* 0x000fec0000010000 */
[----:B------:R-:W-:Y:S04]  /*03f0*/  @!P1 LDS R6, [R5+0x4] ;  /* 0x0000040005069984 */ /* 0x000fe80000000800 */
[----:B------:R-:W0:Y:S02]  /*0400*/  @!P1 LDS R11, [R4] ;  /* 0x00000000040b9984 */ /* 0x000e240000000800 */
[----:B0-----:R-:W-:-:S05]  /*0410*/  @!P1 FADD R11, R6, R11 ;  /* 0x0000000b060b9221 */ /* 0x001fca0000000000 */
[----:B------:R0:W-:Y:S01]  /*0420*/  @!P1 STS [R4], R11 ;  /* 0x0000000b04009388 */ /* 0x0001e20000000800 */
[----:B------:R-:W-:Y:S06]  /*0430*/  BAR.SYNC.DEFER_BLOCKING 0x0 ;  /* 0x0000000000007b1d */ /* 0x000fec0000010000 */
[----:B------:R-:W-:Y:S05]  /*0440*/  @P1 BRA `(.L_x_1) ;  /* 0x00000000000c1947 */ /* 0x000fea0003800000 */
[----:B------:R-:W1:Y:S01]  /*0450*/  LDS R9, [R5] ;  /* 0x0000000005097984 */ /* 0x000e620000000800 */
[----:B------:R-:W1:Y:S03]  /*0460*/  LDC.64 R6, c[0x4][RZ] ;  /* 0x01000000ff067b82 */ /* 0x000e660000000a00 */
[----:B-1----:R1:W-:Y:S02]  /*0470*/  REDG.E.ADD.F32.FTZ.RN.STRONG.GPU desc[UR6][R6.64], R9 ;  /* 0x00000009060079a6 */ /* 0x0023e4000c12f306 */
.L_x_1:
[----:B------:R-:W-:Y:S05]  /*0480*/  BSYNC.RECONVERGENT B0 ;  /* 0x0000000000007941 */ /* 0x000fea0003800200 */
.L_x_0:
[----:B------:R-:W-:Y:S01]  /*0490*/  BAR.SYNC.DEFER_BLOCKING 0x0 ;  /* 0x0000000000007b1d */ /* 0x000fe20000010000 */
[----:B------:R-:W-:-:S05]  /*04a0*/  LOP3.LUT P0, RZ, R0, UR8, RZ, 0xfc, !PT ;  /* 0x0000000800ff7c12 */ /* 0x000fca000f80fcff */
[----:B------:R-:W-:Y:S08]  /*04b0*/  BSSY.RECONVERGENT B0, `(.L_x_2) ;  /* 0x0000018000007945 */ /* 0x000ff00003800200 */
[----:B------:R-:W-:Y:S05]  /*04c0*/  @P0 BRA `(.L_x_3) ;  /* 0x0000000000580947 */ /* 0x000fea0003800000 */
[----:B0-----:R-:W0:Y:S08]  /*04d0*/  LDC.64 R4, c[0x4][RZ] ;  /* 0x01000000ff047b82 */ /* 0x001e300000000a00 */
[----:B-1----:R-:W1:Y:S01]  /*04e0*/  LDC R7, c[0x0][0x398] ;  /* 0x0000e600ff077b82 */ /* 0x002e620000000800 */
[----:B0-----:R-:W1:Y:S02]  /*04f0*/  LDG.E R4, desc[UR6][R4.64] ;  /* 0x0000000604047981 */ /* 0x001e64000c1e1900 */
[----:B-1----:R-:W-:-:S04]  /*0500*/  FFMA R0, R4, 0.000244140625, R7 ;  /* 0x3980000004007823 */ /* 0x002fc80000000007 */
[----:B------:R-:W-:Y:S01]  /*0510*/  VIADD R6, R0, 0xf3000000 ;  /* 0xf300000000067836 */ /* 0x000fe20000000000 */
[----:B------:R0:W1:Y:S04]  /*0520*/  MUFU.RSQ R7, R0 ;  /* 0x0000000000077308 */ /* 0x0000680000001400 */
[----:B------:R-:W-:-:S13]  /*0530*/  ISETP.GT.U32.AND P0, PT, R6, 0x727fffff, PT ;  /* 0x727fffff0600780c */ /* 0x000fda0003f04070 */
[----:B01----:R-:W-:Y:S05]  /*0540*/  @!P0 BRA `(.L_x_4) ;  /* 0x00000000000c8947 */ /* 0x003fea0003800000 */
[----:B------:R-:W-:-:S07]  /*0550*/  MOV R6, 0x570 ;  /* 0x0000057000067802 */ /* 0x000fce0000000f00 */
[----:B------:R-:W-:Y:S05]  /*0560*/  CALL.REL.NOINC `($__internal_0_$__cuda_sm20_sqrt_rn_f32_slowpath) ;  /* 0x0000000000947944 */ /* 0x000fea0003c00000 */
[----:B------:R-:W-:Y:S05]  /*0570*/  BRA `(.L_x_5) ;  /* 0x0000000000107947 */ /* 0x000fea0003800000 */
.L_x_4:
[----:B------:R-:W-:Y:S01]  /*0580*/  FMUL.FTZ R5, R0, R7 ;  /* 0x0000000700057220 */ /* 0x000fe20000410000 */
[----:B------:R-:W-:-:S03]  /*0590*/  FMUL.FTZ R7, R7, 0.5 ;  /* 0x3f00000007077820 */ /* 0x000fc60000410000 */
[----:B------:R-:W-:-:S04]  /*05a0*/  FFMA R0, -R5, R5, R0 ;  /* 0x0000000505007223 */ /* 0x000fc80000000100 */
[----:B------:R-:W-:-:S07]  /*05b0*/  FFMA R0, R0, R7, R5 ;  /* 0x0000000700007223 */ /* 0x000fce0000000005 */
.L_x_5:
[----:B------:R-:W0:Y:S01]  /*05c0*/  S2UR UR5, SR_CgaCtaId ;  /* 0x00000000000579c3 */ /* 0x000e220000008800 */
[----:B------:R-:W-:-:S07]  /*05d0*/  UMOV UR4, 0x400 ;  /* 0x0000040000047882 */ /* 0x000fce0000000000 */
[----:B------:R-:W1:Y:S01]  /*05e0*/  LDC.64 R6, c[0x4][RZ] ;  /* 0x01000000ff067b82 */ /* 0x000e620000000a00 */
[----:B0-----:R-:W-:-:S06]  /*05f0*/  ULEA UR4, UR5, UR4, 0x18 ;  /* 0x0000000405047291 */ /* 0x001fcc000f8ec0ff */
[----:B------:R-:W-:Y:S01]  /*0600*/  MOV R5, UR4 ;  /* 0x0000000400057c02 */ /* 0x000fe20008000f00 */
[----:B-1----:R2:W-:Y:S04]  /*0610*/  STG.E desc[UR6][R6.64], RZ ;  /* 0x000000ff06007986 */ /* 0x0025e8000c101906 */
[----:B------:R2:W-:Y:S02]  /*0620*/  STS [R5+0x400], R0 ;  /* 0x0004000005007388 */ /* 0x0005e40000000800 */
.L_x_3:
[----:B------:R-:W-:Y:S05]  /*0630*/  BSYNC.RECONVERGENT B0 ;  /* 0x0000000000007941 */ /* 0x000fea0003800200 */
.L_x_2:
[----:B------:R-:W-:Y:S01]  /*0640*/  BAR.SYNC.DEFER_BLOCKING 0x0 ;  /* 0x0000000000007b1d */ /* 0x000fe20000010000 */
[----:B------:R-:W-:-:S13]  /*0650*/  ISETP.GT.AND P0, PT, R2, 0xfff, PT ;  /* 0x00000fff0200780c */ /* 0x000fda0003f04270 */
[----:B------:R-:W-:Y:S05]  /*0660*/  @P0 EXIT ;  /* 0x000000000000094d */ /* 0x000fea0003800000 */
[----:B-12---:R-:W1:Y:S01]  /*0670*/  LDS R6, [R5+0x400] ;  /* 0x0004000005067984 */ /* 0x006e620000000800 */
[----:B------:R-:W-:Y:S01]  /*0680*/  BSSY.RECONVERGENT B0, `(.L_x_6) ;  /* 0x000000b000007945 */ /* 0x000fe20003800200 */
[----:B-1----:R-:W1:Y:S08]  /*0690*/  MUFU.RCP R7, R6 ;  /* 0x0000000600077308 */ /* 0x002e700000001000 */
[----:B------:R-:W2:Y:S01]  /*06a0*/  FCHK P0, R3, R6 ;  /* 0x0000000603007302 */ /* 0x000ea20000000000 */
[----:B-1----:R-:W-:-:S04]  /*06b0*/  FFMA R0, -R6, R7, 1 ;  /* 0x3f80000006007423 */ /* 0x002fc80000000107 */
[----:B------:R-:W-:-:S04]  /*06c0*/  FFMA R0, R7, R0, R7 ;  /* 0x0000000007007223 */ /* 0x000fc80000000007 */
[----:B------:R-:W-:-:S04]  /*06d0*/  FFMA R7, R0, R3, RZ ;  /* 0x0000000300077223 */ /* 0x000fc800000000ff */
[----:B0-----:R-:W-:-:S04]  /*06e0*/  FFMA R4, -R6, R7, R3 ;  /* 0x0000000706047223 */ /* 0x001fc80000000103 */
[----:B------:R-:W-:Y:S01]  /*06f0*/  FFMA R0, R0, R4, R7 ;  /* 0x0000000400007223 */ /* 0x000fe20000000007 */
[----:B--2---:R-:W-:Y:S06]  /*0700*/  @!P0 BRA `(.L_x_7) ;  /* 0x0000000000088947 */ /* 0x004fec0003800000 */
[----:B------:R-:W-:-:S07]  /*0710*/  MOV R4, 0x730 ;  /* 0x0000073000047802 */ /* 0x000fce0000000f00 */
[----:B------:R-:W-:Y:S05]  /*0720*/  CALL.REL.NOINC `($__internal_1_$__cuda_sm3x_div_rn_noftz_f32_slowpath) ;  /* 0x0000000000847944 */ /* 0x000fea0003c00000 */
.L_x_7:
[----:B------:R-:W-:Y:S05]  /*0730*/  BSYNC.RECONVERGENT B0 ;  /* 0x0000000000007941 */ /* 0x000fea0003800200 */
.L_x_6:
[----:B------:R-:W0:Y:S08]  /*0740*/  LDC.64 R4, c[0x0][0x390] ;  /* 0x0000e400ff047b82 */ /* 0x000e300000000a00 */
[----:B------:R-:W1:Y:S01]  /*0750*/  LDC.64 R6, c[0x0][0x388] ;  /* 0x0000e200ff067b82 */ /* 0x000e620000000a00 */
[----:B0-----:R-:W-:-:S06]  /*0760*/  IMAD.WIDE R4, R2, 0x4, R4 ;  /* 0x0000000402047825 */ /* 0x001fcc00078e0204 */
[----:B------:R-:W2:Y:S01]  /*0770*/  LDG.E.CONSTANT R5, desc[UR6][R4.64] ;  /* 0x0000000604057981 */ /* 0x000ea2000c1e9900 */
[----:B-1----:R-:W-:-:S04]  /*0780*/  IMAD.WIDE R2, R2, 0x4, R6 ;  /* 0x0000000402027825 */ /* 0x002fc800078e0206 */
[----:B--2---:R-:W-:-:S05]  /*0790*/  FMUL R7, R5, R0 ;  /* 0x0000000005077220 */ /* 0x004fca0000400000 */
[----:B------:R-:W-:Y:S01]  /*07a0*/  STG.E desc[UR6][R2.64], R7 ;  /* 0x0000000702007986 */ /* 0x000fe2000c101906 */
[----:B------:R-:W-:Y:S05]  /*07b0*/  EXIT ;  /* 0x000000000000794d */ /* 0x000fea0003800000 */
        .weak           $__internal_0_$__cuda_sm20_sqrt_rn_f32_slowpath
        .type           $__internal_0_$__cuda_sm20_sqrt_rn_f32_slowpath,@function
        .size           $__internal_0_$__cuda_sm20_sqrt_rn_f32_slowpath,($__internal_1_$__cuda_sm3x_div_rn_noftz_f32_slowpath - $__internal_0_$__cuda_sm20_sqrt_rn_f32_slowpath)
$__internal_0_$__cuda_sm20_sqrt_rn_f32_slowpath:
[----:B------:R-:W-:-:S13]  /*07c0*/  LOP3.LUT P0, RZ, R0, 0x7fffffff, RZ, 0xc0, !PT ;  /* 0x7fffffff00ff7812 */ /* 0x000fda000780c0ff */
[----:B------:R-:W-:Y:S01]  /*07d0*/  @!P0 IMAD.MOV.U32 R4, RZ, RZ, R0 ;  /* 0x000000ffff048224 */ /* 0x000fe200078e0000 */
[----:B------:R-:W-:Y:S06]  /*07e0*/  @!P0 BRA `(.L_x_8) ;  /* 0x0000000000448947 */ /* 0x000fec0003800000 */
[----:B------:R-:W-:-:S13]  /*07f0*/  FSETP.GEU.FTZ.AND P0, PT, R0, RZ, PT ;  /* 0x000000ff0000720b */ /* 0x000fda0003f1e000 */
[----:B------:R-:W-:Y:S01]  /*0800*/  @!P0 IMAD.MOV.U32 R4, RZ, RZ, 0x7fffffff ;  /* 0x7fffffffff048424 */ /* 0x000fe200078e00ff */
[----:B------:R-:W-:Y:S06]  /*0810*/  @!P0 BRA `(.L_x_8) ;  /* 0x0000000000388947 */ /* 0x000fec0003800000 */
[----:B------:R-:W-:-:S13]  /*0820*/  FSETP.GTU.FTZ.AND P0, PT, |R0|, +INF , PT ;  /* 0x7f8000000000780b */ /* 0x000fda0003f1c200 */
[----:B------:R-:W-:Y:S01]  /*0830*/  @P0 FADD.FTZ R4, R0, 1 ;  /* 0x3f80000000040421 */ /* 0x000fe20000010000 */
[----:B------:R-:W-:Y:S06]  /*0840*/  @P0 BRA `(.L_x_8) ;  /* 0x00000000002c0947 */ /* 0x000fec0003800000 */
[----:B------:R-:W-:-:S13]  /*0850*/  FSETP.NEU.FTZ.AND P0, PT, |R0|, +INF , PT ;  /* 0x7f8000000000780b */ /* 0x000fda0003f1d200 */
[----:B------:R-:W-:Y:S01]  /*0860*/  @!P0 IMAD.MOV.U32 R4, RZ, RZ, R0 ;  /* 0x000000ffff048224 */ /* 0x000fe200078e0000 */
[----:B------:R-:W-:Y:S06]  /*0870*/  @!P0 BRA `(.L_x_8) ;  /* 0x0000000000208947 */ /* 0x000fec0003800000 */
[----:B------:R-:W-:-:S04]  /*0880*/  FFMA R0, R0, 1.84467440737095516160e+19, RZ ;  /* 0x5f80000000007823 */ /* 0x000fc800000000ff */
[----:B------:R-:W0:Y:S02]  /*0890*/  MUFU.RSQ R5, R0 ;  /* 0x0000000000057308 */ /* 0x000e240000001400 */
[----:B0-----:R-:W-:Y:S01]  /*08a0*/  FMUL.FTZ R7, R0, R5 ;  /* 0x0000000500077220 */ /* 0x001fe20000410000 */
[----:B------:R-:W-:-:S03]  /*08b0*/  FMUL.FTZ R5, R5, 0.5 ;  /* 0x3f00000005057820 */ /* 0x000fc60000410000 */
[----:B------:R-:W-:-:S04]  /*08c0*/  FADD.FTZ R4, -R7, -RZ ;  /* 0x800000ff07047221 */ /* 0x000fc80000010100 */
[----:B------:R-:W-:-:S04]  /*08d0*/  FFMA R4, R7, R4, R0 ;  /* 0x0000000407047223 */ /* 0x000fc80000000000 */
[----:B------:R-:W-:-:S04]  /*08e0*/  FFMA R4, R4, R5, R7 ;  /* 0x0000000504047223 */ /* 0x000fc80000000007 */
[----:B------:R-:W-:-:S07]  /*08f0*/  FMUL.FTZ R4, R4, 2.3283064365386962891e-10 ;  /* 0x2f80000004047820 */ /* 0x000fce0000410000 */
.L_x_8:
[----:B------:R-:W-:Y:S01]  /*0900*/  IMAD.MOV.U32 R0, RZ, RZ, R4 ;  /* 0x000000ffff007224 */ /* 0x000fe200078e0004 */
[----:B------:R-:W-:Y:S01]  /*0910*/  MOV R4, R6 ;  /* 0x0000000600047202 */ /* 0x000fe20000000f00 */
[----:B------:R-:W-:-:S04]  /*0920*/  IMAD.MOV.U32 R5, RZ, RZ, 0x0 ;  /* 0x00000000ff057424 */ /* 0x000fc800078e00ff */
[----:B------:R-:W-:Y:S05]  /*0930*/  RET.REL.NODEC R4 `(_Z15rmsnorm_forwardPKfPfS0_f) ;  /* 0xfffffff404b07950 */ /* 0x000fea0003c3ffff */
        .weak           $__internal_1_$__cuda_sm3x_div_rn_noftz_f32_slowpath
        .type           $__internal_1_$__cuda_sm3x_div_rn_noftz_f32_slowpath,@function
        .size           $__internal_1_$__cuda_sm3x_div_rn_noftz_f32_slowpath,(.L_x_22 - $__internal_1_$__cuda_sm3x_div_rn_noftz_f32_slowpath)
$__internal_1_$__cuda_sm3x_div_rn_noftz_f32_slowpath:
[----:B------:R-:W-:Y:S01]  /*0940*/  SHF.R.U32.HI R5, RZ, 0x17, R6 ;  /* 0x00000017ff057819 */ /* 0x000fe20000011606 */
[----:B------:R-:W-:Y:S01]  /*0950*/  BSSY.RECONVERGENT B1, `(.L_x_9) ;  /* 0x0000063000017945 */ /* 0x000fe20003800200 */
[----:B------:R-:W-:Y:S02]  /*0960*/  SHF.R.U32.HI R0, RZ, 0x17, R3 ;  /* 0x00000017ff007819 */ /* 0x000fe40000011603 */
[----:B------:R-:W-:Y:S02]  /*0970*/  LOP3.LUT R5, R5, 0xff, RZ, 0xc0, !PT ;  /* 0x000000ff05057812 */ /* 0x000fe400078ec0ff */
[----:B------:R-:W-:-:S03]  /*0980*/  LOP3.LUT R10, R0, 0xff, RZ, 0xc0, !PT ;  /* 0x000000ff000a7812 */ /* 0x000fc600078ec0ff */
[----:B------:R-:W-:Y:S02]  /*0990*/  VIADD R8, R5, 0xffffffff ;  /* 0xffffffff05087836 */ /* 0x000fe40000000000 */
[----:B------:R-:W-:-:S03]  /*09a0*/  VIADD R9, R10, 0xffffffff ;  /* 0xffffffff0a097836 */ /* 0x000fc60000000000 */
[----:B------:R-:W-:-:S04]  /*09b0*/  ISETP.GT.U32.AND P0, PT, R8, 0xfd, PT ;  /* 0x000000fd0800780c */ /* 0x000fc80003f04070 */
[----:B------:R-:W-:-:S13]  /*09c0*/  ISETP.GT.U32.OR P0, PT, R9, 0xfd, P0 ;  /* 0x000000fd0900780c */ /* 0x000fda0000704470 */
[----:B------:R-:W-:Y:S01]  /*09d0*/  @!P0 MOV R7, RZ ;  /* 0x000000ff00078202 */ /* 0x000fe20000000f00 */
[----:B------:R-:W-:Y:S06]  /*09e0*/  @!P0 BRA `(.L_x_10) ;  /* 0x0000000000608947 */ /* 0x000fec0003800000 */
[----:B------:R-:W-:Y:S01]  /*09f0*/  FSETP.GTU.FTZ.AND P0, PT, |R3|, +INF , PT ;  /* 0x7f8000000300780b */ /* 0x000fe20003f1c200 */
[----:B------:R-:W-:Y:S01]  /*0a00*/  IMAD.MOV.U32 R0, RZ, RZ, R6 ;  /* 0x000000ffff007224 */ /* 0x000fe200078e0006 */
[----:B------:R-:W-:-:S04]  /*0a10*/  FSETP.GTU.FTZ.AND P1, PT, |R6|, +INF , PT ;  /* 0x7f8000000600780b */ /* 0x000fc80003f3c200 */
[----:B------:R-:W-:-:S13]  /*0a20*/  PLOP3.LUT P0, PT, P0, P1, PT, 0xf8, 0x8f ;  /* 0x00000000008f781c */ /* 0x000fda0000703f70 */
[----:B------:R-:W-:Y:S05]  /*0a30*/  @P0 BRA `(.L_x_11) ;  /* 0x00000004004c0947 */ /* 0x000fea0003800000 */
[----:B------:R-:W-:-:S13]  /*0a40*/  LOP3.LUT P0, RZ, R6, 0x7fffffff, R3, 0xc8, !PT ;  /* 0x7fffffff06ff7812 */ /* 0x000fda000780c803 */
[----:B------:R-:W-:Y:S05]  /*0a50*/  @!P0 BRA `(.L_x_12) ;  /* 0x00000004003c8947 */ /* 0x000fea0003800000 */
[C---:B------:R-:W-:Y:S02]  /*0a60*/  FSETP.NEU.FTZ.AND P2, PT, |R3|.reuse, +INF , PT ;  /* 0x7f8000000300780b */ /* 0x040fe40003f5d200 */
[----:B------:R-:W-:Y:S02]  /*0a70*/  FSETP.NEU.FTZ.AND P1, PT, |R0|, +INF , PT ;  /* 0x7f8000000000780b */ /* 0x000fe40003f3d200 */
[----:B------:R-:W-:-:S11]  /*0a80*/  FSETP.NEU.FTZ.AND P0, PT, |R3|, +INF , PT ;  /* 0x7f8000000300780b */ /* 0x000fd60003f1d200 */
[----:B------:R-:W-:Y:S05]  /*0a90*/  @!P1 BRA !P2, `(.L_x_12) ;  /* 0x00000004002c9947 */ /* 0x000fea0005000000 */
[----:B------:R-:W-:-:S04]  /*0aa0*/  LOP3.LUT P2, RZ, R3, 0x7fffffff, RZ, 0xc0, !PT ;  /* 0x7fffffff03ff7812 */ /* 0x000fc8000784c0ff */
[----:B------:R-:W-:-:S13]  /*0ab0*/  PLOP3.LUT P1, PT, P1, P2, PT, 0x2f, 0xf2 ;  /* 0x0000000000f2781c */ /* 0x000fda0000f24577 */
[----:B------:R-:W-:Y:S05]  /*0ac0*/  @P1 BRA `(.L_x_13) ;  /* 0x0000000400181947 */ /* 0x000fea0003800000 */
[----:B------:R-:W-:-:S04]  /*0ad0*/  LOP3.LUT P1, RZ, R6, 0x7fffffff, RZ, 0xc0, !PT ;  /* 0x7fffffff06ff7812 */ /* 0x000fc8000782c0ff */
[----:B------:R-:W-:-:S13]  /*0ae0*/  PLOP3.LUT P0, PT, P0, P1, PT, 0x2f, 0xf2 ;  /* 0x0000000000f2781c */ /* 0x000fda0000702577 */
[----:B------:R-:W-:Y:S05]  /*0af0*/  @P0 BRA `(.L_x_14) ;  /* 0x0000000400000947 */ /* 0x000fea0003800000 */
[----:B------:R-:W-:Y:S02]  /*0b00*/  ISETP.GE.AND P0, PT, R9, RZ, PT ;  /* 0x000000ff0900720c */ /* 0x000fe40003f06270 */
[----:B------:R-:W-:-:S11]  /*0b10*/  ISETP.GE.AND P1, PT, R8, RZ, PT ;  /* 0x000000ff0800720c */ /* 0x000fd60003f26270 */
[----:B------:R-:W-:Y:S02]  /*0b20*/  @P0 IMAD.MOV.U32 R7, RZ, RZ, RZ ;  /* 0x000000ffff070224 */ /* 0x000fe400078e00ff */
[----:B------:R-:W-:Y:S01]  /*0b30*/  @!P0 FFMA R3, R3, 1.84467440737095516160e+19, RZ ;  /* 0x5f80000003038823 */ /* 0x000fe200000000ff */
[----:B------:R-:W-:Y:S02]  /*0b40*/  @!P0 IMAD.MOV.U32 R7, RZ, RZ, -0x40 ;  /* 0xffffffc0ff078424 */ /* 0x000fe400078e00ff */
[----:B------:R-:W-:-:S03]  /*0b50*/  @!P1 FFMA R6, R0, 1.84467440737095516160e+19, RZ ;  /* 0x5f80000000069823 */ /* 0x000fc600000000ff */
[----:B------:R-:W-:-:S07]  /*0b60*/  @!P1 IADD3 R7, PT, PT, R7, 0x40, RZ ;  /* 0x0000004007079810 */ /* 0x000fce0007ffe0ff */
.L_x_10:
[----:B------:R-:W-:Y:S01]  /*0b70*/  LEA R9, R5, 0xc0800000, 0x17 ;  /* 0xc080000005097811 */ /* 0x000fe200078eb8ff */
[----:B------:R-:W-:Y:S04]  /*0b80*/  BSSY.RECONVERGENT B2, `(.L_x_15) ;  /* 0x0000036000027945 */ /* 0x000fe80003800200 */
[----:B------:R-:W-:Y:S02]  /*0b90*/  IMAD.IADD R9, R6, 0x1, -R9 ;  /* 0x0000000106097824 */ /* 0x000fe400078e0a09 */
[----:B------:R-:W-:Y:S02]  /*0ba0*/  VIADD R6, R10, 0xffffff81 ;  /* 0xffffff810a067836 */ /* 0x000fe40000000000 */
[----:B------:R-:W0:Y:S01]  /*0bb0*/  MUFU.RCP R8, R9 ;  /* 0x0000000900087308 */ /* 0x000e220000001000 */
[----:B------:R-:W-:Y:S01]  /*0bc0*/  FADD.FTZ R11, -R9, -RZ ;  /* 0x800000ff090b7221 */ /* 0x000fe20000010100 */
[C---:B------:R-:W-:Y:S01]  /*0bd0*/  IMAD R0, R6.reuse, -0x800000, R3 ;  /* 0xff80000006007824 */ /* 0x040fe200078e0203 */
[----:B------:R-:W-:-:S05]  /*0be0*/  IADD3 R6, PT, PT, R6, 0x7f, -R5 ;  /* 0x0000007f06067810 */ /* 0x000fca0007ffe805 */
[----:B------:R-:W-:Y:S02]  /*0bf0*/  IMAD.IADD R6, R6, 0x1, R7 ;  /* 0x0000000106067824 */ /* 0x000fe400078e0207 */
[----:B0-----:R-:W-:-:S04]  /*0c00*/  FFMA R13, R8, R11, 1 ;  /* 0x3f800000080d7423 */ /* 0x001fc8000000000b */
[----:B------:R-:W-:-:S04]  /*0c10*/  FFMA R10, R8, R13, R8 ;  /* 0x0000000d080a7223 */ /* 0x000fc80000000008 */
[----:B------:R-:W-:-:S04]  /*0c20*/  FFMA R3, R0, R10, RZ ;  /* 0x0000000a00037223 */ /* 0x000fc800000000ff */
[----:B------:R-:W-:-:S04]  /*0c30*/  FFMA R8, R11, R3, R0 ;  /* 0x000000030b087223 */ /* 0x000fc80000000000 */
[----:B------:R-:W-:-:S04]  /*0c40*/  FFMA R13, R10, R8, R3 ;  /* 0x000000080a0d7223 */ /* 0x000fc80000000003 */
[----:B------:R-:W-:-:S04]  /*0c50*/  FFMA R8, R11, R13, R0 ;  /* 0x0000000d0b087223 */ /* 0x000fc80000000000 */
[----:B------:R-:W-:-:S05]  /*0c60*/  FFMA R0, R10, R8, R13 ;  /* 0x000000080a007223 */ /* 0x000fca000000000d */
[----:B------:R-:W-:-:S04]  /*0c70*/  SHF.R.U32.HI R3, RZ, 0x17, R0 ;  /* 0x00000017ff037819 */ /* 0x000fc80000011600 */
[----:B------:R-:W-:-:S04]  /*0c80*/  LOP3.LUT R3, R3, 0xff, RZ, 0xc0, !PT ;  /* 0x000000ff03037812 */ /* 0x000fc800078ec0ff */
[----:B------:R-:W-:-:S05]  /*0c90*/  IADD3 R7, PT, PT, R3, R6, RZ ;  /* 0x0000000603077210 */ /* 0x000fca0007ffe0ff */
[----:B------:R-:W-:-:S05]  /*0ca0*/  VIADD R3, R7, 0xffffffff ;  /* 0xffffffff07037836 */ /* 0x000fca0000000000 */
[----:B------:R-:W-:-:S13]  /*0cb0*/  ISETP.GE.U32.AND P0, PT, R3, 0xfe, PT ;  /* 0x000000fe0300780c */ /* 0x000fda0003f06070 */
[----:B------:R-:W-:Y:S05]  /*0cc0*/  @!P0 BRA `(.L_x_16) ;  /* 0x0000000000808947 */ /* 0x000fea0003800000 */
[----:B------:R-:W-:-:S13]  /*0cd0*/  ISETP.GT.AND P0, PT, R7, 0xfe, PT ;  /* 0x000000fe0700780c */ /* 0x000fda0003f04270 */
[----:B------:R-:W-:Y:S05]  /*0ce0*/  @P0 BRA `(.L_x_17) ;  /* 0x00000000006c0947 */ /* 0x000fea0003800000 */
[----:B------:R-:W-:-:S13]  /*0cf0*/  ISETP.GE.AND P0, PT, R7, 0x1, PT ;  /* 0x000000010700780c */ /* 0x000fda0003f06270 */
[----:B------:R-:W-:Y:S05]  /*0d00*/  @P0 BRA `(.L_x_18) ;  /* 0x0000000000740947 */ /* 0x000fea0003800000 */
[----:B------:R-:W-:Y:S02]  /*0d10*/  ISETP.GE.AND P0, PT, R7, -0x18, PT ;  /* 0xffffffe80700780c */ /* 0x000fe40003f06270 */
[----:B------:R-:W-:-:S11]  /*0d20*/  LOP3.LUT R0, R0, 0x80000000, RZ, 0xc0, !PT ;  /* 0x8000000000007812 */ /* 0x000fd600078ec0ff */
[----:B------:R-:W-:Y:S05]  /*0d30*/  @!P0 BRA `(.L_x_18) ;  /* 0x0000000000688947 */ /* 0x000fea0003800000 */
[CCC-:B------:R-:W-:Y:S01]  /*0d40*/  FFMA.RZ R3, R10.reuse, R8.reuse, R13.reuse ;  /* 0x000000080a037223 */ /* 0x1c0fe2000000c00d */
[CCC-:B------:R-:W-:Y:S01]  /*0d50*/  FFMA.RM R6, R10.reuse, R8.reuse, R13.reuse ;  /* 0x000000080a067223 */ /* 0x1c0fe2000000400d */
[C---:B------:R-:W-:Y:S02]  /*0d60*/  ISETP.NE.AND P2, PT, R7.reuse, RZ, PT ;  /* 0x000000ff0700720c */ /* 0x040fe40003f45270 */
[----:B------:R-:W-:Y:S02]  /*0d70*/  ISETP.NE.AND P1, PT, R7, RZ, PT ;  /* 0x000000ff0700720c */ /* 0x000fe40003f25270 */
[----:B------:R-:W-:Y:S01]  /*0d80*/  LOP3.LUT R5, R3, 0x7fffff, RZ, 0xc0, !PT ;  /* 0x007fffff03057812 */ /* 0x000fe200078ec0ff */
[----:B------:R-:W-:Y:S01]  /*0d90*/  FFMA.RP R3, R10, R8, R13 ;  /* 0x000000080a037223 */ /* 0x000fe2000000800d */
[----:B------:R-:W-:Y:S02]  /*0da0*/  VIADD R8, R7, 0x20 ;  /* 0x0000002007087836 */ /* 0x000fe40000000000 */
[----:B------:R-:W-:Y:S01]  /*0db0*/  LOP3.LUT R5, R5, 0x800000, RZ, 0xfc, !PT ;  /* 0x0080000005057812 */ /* 0x000fe200078efcff */
[----:B------:R-:W-:Y:S01]  /*0dc0*/  IMAD.MOV R7, RZ, RZ, -R7 ;  /* 0x000000ffff077224 */ /* 0x000fe200078e0a07 */
[----:B------:R-:W-:-:S02]  /*0dd0*/  FSETP.NEU.FTZ.AND P0, PT, R3, R6, PT ;  /* 0x000000060300720b */ /* 0x000fc40003f1d000 */
[----:B------:R-:W-:Y:S02]  /*0de0*/  SHF.L.U32 R8, R5, R8, RZ ;  /* 0x0000000805087219 */ /* 0x000fe400000006ff */
[----:B------:R-:W-:Y:S02]  /*0df0*/  SEL R6, R7, RZ, P2 ;  /* 0x000000ff07067207 */ /* 0x000fe40001000000 */
[----:B------:R-:W-:Y:S02]  /*0e00*/  ISETP.NE.AND P1, PT, R8, RZ, P1 ;  /* 0x000000ff0800720c */ /* 0x000fe40000f25270 */
[----:B------:R-:W-:Y:S02]  /*0e10*/  SHF.R.U32.HI R6, RZ, R6, R5 ;  /* 0x00000006ff067219 */ /* 0x000fe40000011605 */
[----:B------:R-:W-:Y:S02]  /*0e20*/  PLOP3.LUT P0, PT, P0, P1, PT, 0xf8, 0x8f ;  /* 0x00000000008f781c */ /* 0x000fe40000703f70 */
[----:B------:R-:W-:-:S02]  /*0e30*/  SHF.R.U32.HI R8, RZ, 0x1, R6 ;  /* 0x00000001ff087819 */ /* 0x000fc40000011606 */
[----:B------:R-:W-:-:S04]  /*0e40*/  SEL R3, RZ, 0x1, !P0 ;  /* 0x00000001ff037807 */ /* 0x000fc80004000000 */
[----:B------:R-:W-:-:S04]  /*0e50*/  LOP3.LUT R3, R3, 0x1, R8, 0xf8, !PT ;  /* 0x0000000103037812 */ /* 0x000fc800078ef808 */
[----:B------:R-:W-:-:S04]  /*0e60*/  LOP3.LUT R3, R3, R6, RZ, 0xc0, !PT ;  /* 0x0000000603037212 */ /* 0x000fc800078ec0ff */
[----:B------:R-:W-:-:S04]  /*0e70*/  IADD3 R3, PT, PT, R8, R3, RZ ;  /* 0x0000000308037210 */ /* 0x000fc80007ffe0ff */
[----:B------:R-:W-:Y:S01]  /*0e80*/  LOP3.LUT R0, R3, R0, RZ, 0xfc, !PT ;  /* 0x0000000003007212 */ /* 0x000fe200078efcff */
[----:B------:R-:W-:Y:S06]  /*0e90*/  BRA `(.L_x_18) ;  /* 0x0000000000107947 */ /* 0x000fec0003800000 */
.L_x_17:
[----:B------:R-:W-:-:S04]  /*0ea0*/  LOP3.LUT R0, R0, 0x80000000, RZ, 0xc0, !PT ;  /* 0x8000000000007812 */ /* 0x000fc800078ec0ff */
[----:B------:R-:W-:Y:S01]  /*0eb0*/  LOP3.LUT R0, R0, 0x7f800000, RZ, 0xfc, !PT ;  /* 0x7f80000000007812 */ /* 0x000fe200078efcff */
[----:B------:R-:W-:Y:S06]  /*0ec0*/  BRA `(.L_x_18) ;  /* 0x0000000000047947 */ /* 0x000fec0003800000 */
.L_x_16:
[----:B------:R-:W-:-:S07]  /*0ed0*/  IMAD R0, R6, 0x800000, R0 ;  /* 0x0080000006007824 */ /* 0x000fce00078e0200 */
.L_x_18:
[----:B------:R-:W-:Y:S05]  /*0ee0*/  BSYNC.RECONVERGENT B2 ;  /* 0x0000000000027941 */ /* 0x000fea0003800200 */
.L_x_15:
[----:B------:R-:W-:Y:S05]  /*0ef0*/  BRA `(.L_x_19) ;  /* 0x0000000000207947 */ /* 0x000fea0003800000 */
.L_x_14:
[----:B------:R-:W-:-:S04]  /*0f00*/  LOP3.LUT R0, R6, 0x80000000, R3, 0x48, !PT ;  /* 0x8000000006007812 */ /* 0x000fc800078e4803 */
[----:B------:R-:W-:Y:S01]  /*0f10*/  LOP3.LUT R0, R0, 0x7f800000, RZ, 0xfc, !PT ;  /* 0x7f80000000007812 */ /* 0x000fe200078efcff */
[----:B------:R-:W-:Y:S06]  /*0f20*/  BRA `(.L_x_19) ;  /* 0x0000000000147947 */ /* 0x000fec0003800000 */
.L_x_13:
[----:B------:R-:W-:Y:S01]  /*0f30*/  LOP3.LUT R0, R6, 0x80000000, R3, 0x48, !PT ;  /* 0x8000000006007812 */ /* 0x000fe200078e4803 */
[----:B------:R-:W-:Y:S06]  /*0f40*/  BRA `(.L_x_19) ;  /* 0x00000000000c7947 */ /* 0x000fec0003800000 */
.L_x_12:
[----:B------:R-:W0:Y:S01]  /*0f50*/  MUFU.RSQ R0, -QNAN ;  /* 0xffc0000000007908 */ /* 0x000e220000001400 */
[----:B------:R-:W-:Y:S05]  /*0f60*/  BRA `(.L_x_19) ;  /* 0x0000000000047947 */ /* 0x000fea0003800000 */
.L_x_11:
[----:B------:R-:W-:-:S07]  /*0f70*/  FADD.FTZ R0, R3, R0 ;  /* 0x0000000003007221 */ /* 0x000fce0000010000 */
.L_x_19:
[----:B------:R-:W-:Y:S05]  /*0f80*/  BSYNC.RECONVERGENT B1 ;  /* 0x0000000000017941 */ /* 0x000fea0003800200 */
.L_x_9:
[----:B------:R-:W-:-:S04]  /*0f90*/  IMAD.MOV.U32 R5, RZ, RZ, 0x0 ;  /* 0x00000000ff057424 */ /* 0x000fc800078e00ff */
[----:B0-----:R-:W-:Y:S05]  /*0fa0*/  RET.REL.NODEC R4 `(_Z15rmsnorm_forwardPKfPfS0_f) ;  /* 0xfffffff004147950 */ /* 0x001fea0003c3ffff */
.L_x_20:
[----:B------:R-:W-:-:S00]  /*0fb0*/  BRA `(.L_x_20) ;  /* 0xfffffffc00fc7947 */ /* 0x000fc0000383ffff */
[----:B------:R-:W-:-:S00]  /*0fc0*/  NOP ;  /* 0x0000000000007918 */ /* 0x000fc00000000000 */
        /* <DEDUP_REMOVED lines=11> */
.L_x_22:


//--------------------- .nv.shared._Z15rmsnorm_forwardPKfPfS0_f --------------------------
	.section	.nv.shared._Z15rmsnorm_forwardPKfPfS0_f,"aw",@nobits
	.sectionflags	@""
	.align	4
.nv.shared._Z15rmsnorm_forwardPKfPfS0_f:
	.zero		2052


//--------------------- .nv.shared.reserved.0     --------------------------
	.section	.nv.shared.reserved.0,"aw",@nobits
	.weak		__nv_reservedSMEM_offset_0_alias
	.size		__nv_reservedSMEM_offset_0_alias, 0, 64
	.other		__nv_reservedSMEM_offset_0_alias,@"STO_CUDA_RESERVED_SHARED STV_DEFAULT"
__nv_reservedSMEM_offset_0_alias:
	.zero		0
	.zero		64


//--------------------- .nv.global                --------------------------
	.section	.nv.global,"aw",@nobits
	.align	4
.nv.global:
	.type		global_sum_sq,@object
	.size		global_sum_sq,(.L_0 - global_sum_sq)
global_sum_sq:
	.zero		4
.L_0:


//--------------------- .nv.constant0._Z15rmsnorm_forwardPKfPfS0_f --------------------------
	.section	.nv.constant0._Z15rmsnorm_forwardPKfPfS0_f,"a",@progbits
	.sectionflags	@""
	.align	4
.nv.constant0._Z15rmsnorm_forwardPKfPfS0_f:
	.zero		924


//--------------------- SYMBOLS --------------------------

	.type		.nv.reservedSmem.offset0,@object
	.size		.nv.reservedSmem.offset0,0x4
	.type		.nv.reservedSmem.cap,@object
	.size		.nv.reservedSmem.cap,0x4
